//
// Generated by NVIDIA NVVM Compiler
//
// Compiler Build ID: CL-36424714
// Cuda compilation tools, release 13.0, V13.0.88
// Based on NVVM 20.0.0
//

.version 9.0
.target sm_100
.address_size 64

	// .globl	_Z11sum_vectorsPdS_S_i

.visible .entry _Z11sum_vectorsPdS_S_i(
	.param .u64 .ptr .align 1 _Z11sum_vectorsPdS_S_i_param_0,
	.param .u64 .ptr .align 1 _Z11sum_vectorsPdS_S_i_param_1,
	.param .u64 .ptr .align 1 _Z11sum_vectorsPdS_S_i_param_2,
	.param .u32 _Z11sum_vectorsPdS_S_i_param_3
)
{
	.reg .pred 	%p<2>;
	.reg .b32 	%r<5>;
	.reg .b64 	%rd<13>;
	.reg .b64 	%fd<4>;

	ld.param.u64 	%rd2, [_Z11sum_vectorsPdS_S_i_param_0];
	ld.param.u64 	%rd3, [_Z11sum_vectorsPdS_S_i_param_1];
	ld.param.u64 	%rd4, [_Z11sum_vectorsPdS_S_i_param_2];
	ld.param.s32 	%rd5, [_Z11sum_vectorsPdS_S_i_param_3];
	mov.u32 	%r1, %ctaid.x;
	mov.u32 	%r2, %ntid.x;
	mov.u32 	%r3, %tid.x;
	mad.lo.s32 	%r4, %r1, %r2, %r3;
	cvt.u64.u32 	%rd1, %r4;
	setp.ge.u64 	%p1, %rd1, %rd5;
	@%p1 bra 	$L__BB0_2;
	cvta.to.global.u64 	%rd6, %rd2;
	cvta.to.global.u64 	%rd7, %rd3;
	cvta.to.global.u64 	%rd8, %rd4;
	shl.b64 	%rd9, %rd1, 3;
	add.s64 	%rd10, %rd6, %rd9;
	ld.global.f64 	%fd1, [%rd10];
	add.s64 	%rd11, %rd7, %rd9;
	ld.global.f64 	%fd2, [%rd11];
	add.f64 	%fd3, %fd1, %fd2;
	add.s64 	%rd12, %rd8, %rd9;
	st.global.f64 	[%rd12], %fd3;
$L__BB0_2:
	ret;

}


// ===== COMPILED SASS (sm_100) =====

	.target	sm_100

	.elftype	@"ET_EXEC"


//--------------------- .note.nv.tkinfo           --------------------------
	.section	.note.nv.tkinfo,"",@"SHT_NOTE"
	.sectionflags	@"SHF_NOTE_NV_TKINFO"
	.tkinfo
        /*0018*/ 	.word	0x00000002
        /*0030*/ 	.string	""
        /*0030*/ 	.string	"ptxas"
        /*0030*/ 	.string	"Cuda compilation tools, release 13.0, V13.0.88"
        /*0030*/ 	.string	"Build cuda_13.0.r13.0/compiler.36424714_0"
        /*0030*/ 	.string	"-arch sm_100 -m 64 "



//--------------------- .note.nv.cuinfo           --------------------------
	.section	.note.nv.cuinfo,"",@"SHT_NOTE"
	.sectionflags	@"SHF_NOTE_NV_CUINFO"
        /*0018*/ 	.short	0x0002
        /*001a*/ 	.short	0x0064
        /*001c*/ 	.short	0x0082
	.zero		2


//--------------------- .nv.info                  --------------------------
	.section	.nv.info,"",@"SHT_CUDA_INFO"
	.align	4


	//----- nvinfo : EIATTR_REGCOUNT
	.align		4
        /*0000*/ 	.byte	0x04, 0x2f
        /*0002*/ 	.short	(.L_1 - .L_0)
	.align		4
.L_0:
        /*0004*/ 	.word	index@(_Z11sum_vectorsPdS_S_i)
        /*0008*/ 	.word	0x0000000c


	//----- nvinfo : EIATTR_FRAME_SIZE
	.align		4
.L_1:
        /*000c*/ 	.byte	0x04, 0x11
        /*000e*/ 	.short	(.L_3 - .L_2)
	.align		4
.L_2:
        /*0010*/ 	.word	index@(_Z11sum_vectorsPdS_S_i)
        /*0014*/ 	.word	0x00000000


	//----- nvinfo : EIATTR_MIN_STACK_SIZE
	.align		4
.L_3:
        /*0018*/ 	.byte	0x04, 0x12
        /*001a*/ 	.short	(.L_5 - .L_4)
	.align		4
.L_4:
        /*001c*/ 	.word	index@(_Z11sum_vectorsPdS_S_i)
        /*0020*/ 	.word	0x00000000
.L_5:


//--------------------- .nv.compat                --------------------------
	.section	.nv.compat,"",@"SHT_CUDA_COMPAT_INFO"
	.align	4
        /*0000*/ 	.byte	0x02, 0x09, 0x00, 0x00, 0x02, 0x02, 0x01, 0x00, 0x02, 0x05, 0x05, 0x00, 0x03, 0x07, 0x01, 0x01
        /*0010*/ 	.byte	0x02, 0x03, 0x00, 0x00, 0x02, 0x06, 0x01, 0x00, 0x04, 0x0b, 0x08, 0x00, 0x01, 0x00, 0x00, 0x00
        /*0020*/ 	.byte	0x00, 0x00, 0x00, 0x00


//--------------------- .nv.info._Z11sum_vectorsPdS_S_i --------------------------
	.section	.nv.info._Z11sum_vectorsPdS_S_i,"",@"SHT_CUDA_INFO"
	.sectionflags	@""
	.align	4


	//----- nvinfo : EIATTR_CUDA_API_VERSION
	.align		4
        /*0000*/ 	.byte	0x04, 0x37
        /*0002*/ 	.short	(.L_7 - .L_6)
.L_6:
        /*0004*/ 	.word	0x00000082


	//----- nvinfo : EIATTR_KPARAM_INFO
	.align		4
.L_7:
        /*0008*/ 	.byte	0x04, 0x17
        /*000a*/ 	.short	(.L_9 - .L_8)
.L_8:
        /*000c*/ 	.word	0x00000000
        /*0010*/ 	.short	0x0003
        /*0012*/ 	.short	0x0018
        /*0014*/ 	.byte	0x00, 0xf0, 0x11, 0x00


	//----- nvinfo : EIATTR_KPARAM_INFO
	.align		4
.L_9:
        /*0018*/ 	.byte	0x04, 0x17
        /*001a*/ 	.short	(.L_11 - .L_10)
.L_10:
        /*001c*/ 	.word	0x00000000
        /*0020*/ 	.short	0x0002
        /*0022*/ 	.short	0x0010
        /*0024*/ 	.byte	0x00, 0xf5, 0x21, 0x00


	//----- nvinfo : EIATTR_KPARAM_INFO
	.align		4
.L_11:
        /*0028*/ 	.byte	0x04, 0x17
        /*002a*/ 	.short	(.L_13 - .L_12)
.L_12:
        /*002c*/ 	.word	0x00000000
        /*0030*/ 	.short	0x0001
        /*0032*/ 	.short	0x0008
        /*0034*/ 	.byte	0x00, 0xf5, 0x21, 0x00


	//----- nvinfo : EIATTR_KPARAM_INFO
	.align		4
.L_13:
        /*0038*/ 	.byte	0x04, 0x17
        /*003a*/ 	.short	(.L_15 - .L_14)
.L_14:
        /*003c*/ 	.word	0x00000000
        /*0040*/ 	.short	0x0000
        /*0042*/ 	.short	0x0000
        /*0044*/ 	.byte	0x00, 0xf5, 0x21, 0x00


	//----- nvinfo : EIATTR_SPARSE_MMA_MASK
	.align		4
.L_15:
        /*0048*/ 	.byte	0x03, 0x50
        /*004a*/ 	.short	0x0000


	//----- nvinfo : EIATTR_MAXREG_COUNT
	.align		4
        /*004c*/ 	.byte	0x03, 0x1b
        /*004e*/ 	.short	0x00ff


	//----- nvinfo : EIATTR_MERCURY_ISA_VERSION
	.align		4
        /*0050*/ 	.byte	0x03, 0x5f
        /*0052*/ 	.short	0x0101


	//----- nvinfo : EIATTR_VRC_CTA_INIT_COUNT
	.align		4
        /*0054*/ 	.byte	0x02, 0x4a
	.zero		1
	.zero		1


	//----- nvinfo : EIATTR_EXIT_INSTR_OFFSETS
	.align		4
        /*0058*/ 	.byte	0x04, 0x1c
        /*005a*/ 	.short	(.L_17 - .L_16)


	//   ....[0]....
.L_16:
        /*005c*/ 	.word	0x00000090


	//   ....[1]....
        /*0060*/ 	.word	0x00000190


	//----- nvinfo : EIATTR_CBANK_PARAM_SIZE
	.align		4
.L_17:
        /*0064*/ 	.byte	0x03, 0x19
        /*0066*/ 	.short	0x001c


	//----- nvinfo : EIATTR_PARAM_CBANK
	.align		4
        /*0068*/ 	.byte	0x04, 0x0a
        /*006a*/ 	.short	(.L_19 - .L_18)
	.align		4
.L_18:
        /*006c*/ 	.word	index@(.nv.constant0._Z11sum_vectorsPdS_S_i)
        /*0070*/ 	.short	0x0380
        /*0072*/ 	.short	0x001c


	//----- nvinfo : EIATTR_SW_WAR
	.align		4
.L_19:
        /*0074*/ 	.byte	0x04, 0x36
        /*0076*/ 	.short	(.L_21 - .L_20)
.L_20:
        /*0078*/ 	.word	0x00000008
.L_21:


//--------------------- .nv.callgraph             --------------------------
	.section	.nv.callgraph,"",@"SHT_CUDA_CALLGRAPH"
	.align	4
	.sectionentsize	8
	.align		4
        /*0000*/ 	.word	0x00000000
	.align		4
        /*0004*/ 	.word	0xffffffff
	.align		4
        /*0008*/ 	.word	0x00000000
	.align		4
        /*000c*/ 	.word	0xfffffffe
	.align		4
        /*0010*/ 	.word	0x00000000
	.align		4
        /*0014*/ 	.word	0xfffffffd
	.align		4
        /*0018*/ 	.word	0x00000000
	.align		4
        /*001c*/ 	.word	0xfffffffc


//--------------------- .text._Z11sum_vectorsPdS_S_i --------------------------
	.section	.text._Z11sum_vectorsPdS_S_i,"ax",@progbits
	.align	128
        .global         _Z11sum_vectorsPdS_S_i
        .type           _Z11sum_vectorsPdS_S_i,@function
        .size           _Z11sum_vectorsPdS_S_i,(.L_x_1 - _Z11sum_vectorsPdS_S_i)
        .other          _Z11sum_vectorsPdS_S_i,@"STO_CUDA_ENTRY STV_DEFAULT"
_Z11sum_vectorsPdS_S_i:
.text._Z11sum_vectorsPdS_S_i:
[----:B------:R-:W-:Y:S01]  /*0000*/  LDC R1, c[0x0][0x37c] ;  /* 0x0000df00ff017b82 */ /* 0x000fe20000000800 */
[----:B------:R-:W0:Y:S07]  /*0010*/  S2R R3, SR_TID.X ;  /* 0x0000000000037919 */ /* 0x000e2e0000002100 */
[----:B------:R-:W0:Y:S01]  /*0020*/  S2UR UR4, SR_CTAID.X ;  /* 0x00000000000479c3 */ /* 0x000e220000002500 */
[----:B------:R-:W1:Y:S07]  /*0030*/  LDCU UR5, c[0x0][0x398] ;  /* 0x00007300ff0577ac */ /* 0x000e6e0008000800 */
[----:B------:R-:W0:Y:S02]  /*0040*/  LDC R0, c[0x0][0x360] ;  /* 0x0000d800ff007b82 */ /* 0x000e240000000800 */
[----:B0-----:R-:W-:Y:S01]  /*0050*/  IMAD R0, R0, UR4, R3 ;  /* 0x0000000400007c24 */ /* 0x001fe2000f8e0203 */
[----:B-1----:R-:W-:-:S04]  /*0060*/  USHF.R.S32.HI UR4, URZ, 0x1f, UR5 ;  /* 0x0000001fff047899 */ /* 0x002fc80008011405 */
[----:B------:R-:W-:-:S04]  /*0070*/  ISETP.GE.U32.AND P0, PT, R0, UR5, PT ;  /* 0x0000000500007c0c */ /* 0x000fc8000bf06070 */
[----:B------:R-:W-:-:S13]  /*0080*/  ISETP.GE.U32.AND.EX P0, PT, RZ, UR4, PT, P0 ;  /* 0x00000004ff007c0c */ /* 0x000fda000bf06100 */
[----:B------:R-:W-:Y:S05]  /*0090*/  @P0 EXIT ;  /* 0x000000000000094d */ /* 0x000fea0003800000 */
[----:B------:R-:W0:Y:S01]  /*00a0*/  LDCU.128 UR8, c[0x0][0x380] ;  /* 0x00007000ff0877ac */ /* 0x000e220008000c00 */
[----:B------:R-:W-:Y:S01]  /*00b0*/  IMAD.SHL.U32 R8, R0, 0x8, RZ ;  /* 0x0000000800087824 */ /* 0x000fe200078e00ff */
[----:B------:R-:W-:Y:S01]  /*00c0*/  SHF.R.U32.HI R0, RZ, 0x1d, R0 ;  /* 0x0000001dff007819 */ /* 0x000fe20000011600 */
[----:B------:R-:W1:Y:S01]  /*00d0*/  LDCU.64 UR4, c[0x0][0x358] ;  /* 0x00006b00ff0477ac */ /* 0x000e620008000a00 */
[----:B------:R-:W2:Y:S02]  /*00e0*/  LDCU.64 UR6, c[0x0][0x390] ;  /* 0x00007200ff0677ac */ /* 0x000ea40008000a00 */
[C---:B0-----:R-:W-:Y:S02]  /*00f0*/  IADD3 R4, P1, PT, R8.reuse, UR10, RZ ;  /* 0x0000000a08047c10 */ /* 0x041fe4000ff3e0ff */
[----:B------:R-:W-:Y:S02]  /*0100*/  IADD3 R6, P0, PT, R8, UR8, RZ ;  /* 0x0000000808067c10 */ /* 0x000fe4000ff1e0ff */
[----:B------:R-:W-:-:S02]  /*0110*/  IADD3.X R5, PT, PT, R0, UR11, RZ, P1, !PT ;  /* 0x0000000b00057c10 */ /* 0x000fc40008ffe4ff */
[----:B------:R-:W-:-:S04]  /*0120*/  IADD3.X R7, PT, PT, R0, UR9, RZ, P0, !PT ;  /* 0x0000000900077c10 */ /* 0x000fc800087fe4ff */
[----:B-1----:R-:W3:Y:S04]  /*0130*/  LDG.E.64 R4, desc[UR4][R4.64] ;  /* 0x0000000404047981 */ /* 0x002ee8000c1e1b00 */
[----:B------:R-:W3:Y:S01]  /*0140*/  LDG.E.64 R2, desc[UR4][R6.64] ;  /* 0x0000000406027981 */ /* 0x000ee2000c1e1b00 */
[----:B--2---:R-:W-:-:S04]  /*0150*/  IADD3 R8, P0, PT, R8, UR6, RZ ;  /* 0x0000000608087c10 */ /* 0x004fc8000ff1e0ff */
[----:B------:R-:W-:Y:S01]  /*0160*/  IADD3.X R9, PT, PT, R0, UR7, RZ, P0, !PT ;  /* 0x0000000700097c10 */ /* 0x000fe200087fe4ff */
[----:B---3--:R-:W-:-:S07]  /*0170*/  DADD R2, R2, R4 ;  /* 0x0000000002027229 */ /* 0x008fce0000000004 */
[----:B------:R-:W-:Y:S01]  /*0180*/  STG.E.64 desc[UR4][R8.64], R2 ;  /* 0x0000000208007986 */ /* 0x000fe2000c101b04 */
[----:B------:R-:W-:Y:S05]  /*0190*/  EXIT ;  /* 0x000000000000794d */ /* 0x000fea0003800000 */
.L_x_0:
[----:B------:R-:W-:-:S00]  /*01a0*/  BRA `(.L_x_0) ;  /* 0xfffffffc00fc7947 */ /* 0x000fc0000383ffff */
[----:B------:R-:W-:-:S00]  /*01b0*/  NOP ;  /* 0x0000000000007918 */ /* 0x000fc00000000000 */
        /* <DEDUP_REMOVED lines=12> */
.L_x_1:


//--------------------- .nv.shared.reserved.0     --------------------------
	.section	.nv.shared.reserved.0,"aw",@nobits
	.weak		__nv_reservedSMEM_offset_0_alias
	.size		__nv_reservedSMEM_offset_0_alias, 0, 64
	.other		__nv_reservedSMEM_offset_0_alias,@"STO_CUDA_RESERVED_SHARED STV_DEFAULT"
__nv_reservedSMEM_offset_0_alias:
	.zero		0
	.zero		64


//--------------------- .nv.constant0._Z11sum_vectorsPdS_S_i --------------------------
	.section	.nv.constant0._Z11sum_vectorsPdS_S_i,"a",@progbits
	.sectionflags	@""
	.align	4
.nv.constant0._Z11sum_vectorsPdS_S_i:
	.zero		924


//--------------------- SYMBOLS --------------------------

	.type		.nv.reservedSmem.offset0,@object
	.size		.nv.reservedSmem.offset0,0x4
